	.headerflags	@"EF_CUDA_TEXMODE_UNIFIED EF_CUDA_64BIT_ADDRESS EF_CUDA_SM86 EF_CUDA_VIRTUAL_SM(EF_CUDA_SM86)"
	.elftype	@"ET_EXEC"


//--------------------- .nv.info                  --------------------------
	.section	.nv.info,"",@"SHT_CUDA_INFO"
	.align	4


	//----- nvinfo : EIATTR_REGCOUNT
	.align		4
        /*0000*/ 	.byte	0x04, 0x2f
        /*0002*/ 	.short	(.L_1 - .L_0)
	.align		4
.L_0:
        /*0004*/ 	.word	index@(triton_)
        /*0008*/ 	.word	0x00000010


	//----- nvinfo : EIATTR_MIN_STACK_SIZE
	.align		4
.L_1:
        /*000c*/ 	.byte	0x04, 0x12
        /*000e*/ 	.short	(.L_3 - .L_2)
	.align		4
.L_2:
        /*0010*/ 	.word	index@(triton_)
        /*0014*/ 	.word	0x00000000


	//----- nvinfo : EIATTR_FRAME_SIZE
	.align		4
.L_3:
        /*0018*/ 	.byte	0x04, 0x11
        /*001a*/ 	.short	(.L_5 - .L_4)
	.align		4
.L_4:
        /*001c*/ 	.word	index@(triton_)
        /*0020*/ 	.word	0x00000000


	//----- nvinfo : EIATTR_MIN_STACK_SIZE
	.align		4
.L_5:
        /*0024*/ 	.byte	0x04, 0x12
        /*0026*/ 	.short	(.L_7 - .L_6)
	.align		4
.L_6:
        /*0028*/ 	.word	index@(triton_)
        /*002c*/ 	.word	0x00000000
.L_7:


//--------------------- .nv.info.triton_          --------------------------
	.section	.nv.info.triton_,"",@"SHT_CUDA_INFO"
	.sectionflags	@""
	.align	4


	//----- nvinfo : EIATTR_CUDA_API_VERSION
	.align		4
        /*0000*/ 	.byte	0x04, 0x37
        /*0002*/ 	.short	(.L_9 - .L_8)
.L_8:
        /*0004*/ 	.word	0x0000007c


	//----- nvinfo : EIATTR_SW2861232_WAR
	.align		4
.L_9:
        /*0008*/ 	.byte	0x01, 0x35
	.zero		2


	//----- nvinfo : EIATTR_PARAM_CBANK
	.align		4
        /*000c*/ 	.byte	0x04, 0x0a
        /*000e*/ 	.short	(.L_11 - .L_10)
	.align		4
.L_10:
        /*0010*/ 	.word	index@(.nv.constant0.triton_)
        /*0014*/ 	.short	0x0160
        /*0016*/ 	.short	0x0040


	//----- nvinfo : EIATTR_CBANK_PARAM_SIZE
	.align		4
.L_11:
        /*0018*/ 	.byte	0x03, 0x19
        /*001a*/ 	.short	0x0040


	//----- nvinfo : EIATTR_KPARAM_INFO
	.align		4
        /*001c*/ 	.byte	0x04, 0x17
        /*001e*/ 	.short	(.L_13 - .L_12)
.L_12:
        /*0020*/ 	.word	0x00000000
        /*0024*/ 	.short	0x0007
        /*0026*/ 	.short	0x0038
        /*0028*/ 	.byte	0x00, 0xf4, 0x21, 0x00


	//----- nvinfo : EIATTR_KPARAM_INFO
	.align		4
.L_13:
        /*002c*/ 	.byte	0x04, 0x17
        /*002e*/ 	.short	(.L_15 - .L_14)
.L_14:
        /*0030*/ 	.word	0x00000000
        /*0034*/ 	.short	0x0006
        /*0036*/ 	.short	0x0030
        /*0038*/ 	.byte	0x00, 0xf0, 0x11, 0x00


	//----- nvinfo : EIATTR_KPARAM_INFO
	.align		4
.L_15:
        /*003c*/ 	.byte	0x04, 0x17
        /*003e*/ 	.short	(.L_17 - .L_16)
.L_16:
        /*0040*/ 	.word	0x00000000
        /*0044*/ 	.short	0x0005
        /*0046*/ 	.short	0x0028
        /*0048*/ 	.byte	0x00, 0xf4, 0x21, 0x00


	//----- nvinfo : EIATTR_KPARAM_INFO
	.align		4
.L_17:
        /*004c*/ 	.byte	0x04, 0x17
        /*004e*/ 	.short	(.L_19 - .L_18)
.L_18:
        /*0050*/ 	.word	0x00000000
        /*0054*/ 	.short	0x0004
        /*0056*/ 	.short	0x0020
        /*0058*/ 	.byte	0x00, 0xf4, 0x21, 0x00


	//----- nvinfo : EIATTR_KPARAM_INFO
	.align		4
.L_19:
        /*005c*/ 	.byte	0x04, 0x17
        /*005e*/ 	.short	(.L_21 - .L_20)
.L_20:
        /*0060*/ 	.word	0x00000000
        /*0064*/ 	.short	0x0003
        /*0066*/ 	.short	0x0018
        /*0068*/ 	.byte	0x00, 0xf4, 0x21, 0x00


	//----- nvinfo : EIATTR_KPARAM_INFO
	.align		4
.L_21:
        /*006c*/ 	.byte	0x04, 0x17
        /*006e*/ 	.short	(.L_23 - .L_22)
.L_22:
        /*0070*/ 	.word	0x00000000
        /*0074*/ 	.short	0x0002
        /*0076*/ 	.short	0x0010
        /*0078*/ 	.byte	0x00, 0xf4, 0x21, 0x00


	//----- nvinfo : EIATTR_KPARAM_INFO
	.align		4
.L_23:
        /*007c*/ 	.byte	0x04, 0x17
        /*007e*/ 	.short	(.L_25 - .L_24)
.L_24:
        /*0080*/ 	.word	0x00000000
        /*0084*/ 	.short	0x0001
        /*0086*/ 	.short	0x0008
        /*0088*/ 	.byte	0x00, 0xf4, 0x21, 0x00


	//----- nvinfo : EIATTR_KPARAM_INFO
	.align		4
.L_25:
        /*008c*/ 	.byte	0x04, 0x17
        /*008e*/ 	.short	(.L_27 - .L_26)
.L_26:
        /*0090*/ 	.word	0x00000000
        /*0094*/ 	.short	0x0000
        /*0096*/ 	.short	0x0000
        /*0098*/ 	.byte	0x00, 0xf4, 0x21, 0x00


	//----- nvinfo : EIATTR_MAXREG_COUNT
	.align		4
.L_27:
        /*009c*/ 	.byte	0x03, 0x1b
        /*009e*/ 	.short	0x0080


	//----- nvinfo : EIATTR_EXIT_INSTR_OFFSETS
	.align		4
        /*00a0*/ 	.byte	0x04, 0x1c
        /*00a2*/ 	.short	(.L_29 - .L_28)


	//   ....[0]....
.L_28:
        /*00a4*/ 	.word	0x000002c0


	//   ....[1]....
        /*00a8*/ 	.word	0x00000300


	//----- nvinfo : EIATTR_REQNTID
	.align		4
.L_29:
        /*00ac*/ 	.byte	0x04, 0x10
        /*00ae*/ 	.short	(.L_31 - .L_30)
.L_30:
        /*00b0*/ 	.word	0x00000200
        /*00b4*/ 	.word	0x00000001
        /*00b8*/ 	.word	0x00000001
.L_31:


//--------------------- .nv.callgraph             --------------------------
	.section	.nv.callgraph,"",@"SHT_CUDA_CALLGRAPH"
	.align	4
	.sectionentsize	8
	.align		4
        /*0000*/ 	.word	0x00000000
	.align		4
        /*0004*/ 	.word	0xffffffff
	.align		4
        /*0008*/ 	.word	0x00000000
	.align		4
        /*000c*/ 	.word	0xfffffffe
	.align		4
        /*0010*/ 	.word	0x00000000
	.align		4
        /*0014*/ 	.word	0xfffffffd
	.align		4
        /*0018*/ 	.word	0x00000000
	.align		4
        /*001c*/ 	.word	0xfffffffc


//--------------------- .nv.rel.action            --------------------------
	.section	.nv.rel.action,"",@"SHT_CUDA_RELOCINFO"
	.align	8
	.sectionentsize	8
        /*0000*/ 	.byte	0x73, 0x00, 0x00, 0x00, 0x00, 0x00, 0x00, 0x00, 0x00, 0x00, 0x00, 0x11, 0x25, 0x00, 0x05, 0x36


//--------------------- .nv.constant0.triton_     --------------------------
	.section	.nv.constant0.triton_,"a",@progbits
	.sectionflags	@""
	.align	4
.nv.constant0.triton_:
	.zero		416


//--------------------- .text.triton_             --------------------------
	.section	.text.triton_,"ax",@progbits
	.sectioninfo	@"SHI_REGISTERS=16"
	.align	128
        .global         triton_
        .type           triton_,@function
        .size           triton_,(.L_x_1 - triton_)
        .other          triton_,@"STO_CUDA_ENTRY STV_DEFAULT"
triton_:
.text.triton_:
[----:B------:R-:W-:Y:S02]  /*0000*/  IMAD.MOV.U32 R1, RZ, RZ, c[0x0][0x28] ;  /* 0x00000a00ff017624 */ /* 0x000fe400078e00ff */
[----:B------:R-:W0:Y:S01]  /*0010*/  S2R R12, SR_TID.X ;  /* 0x00000000000c7919 */ /* 0x000e220000002100 */
[----:B------:R-:W-:Y:S01]  /*0020*/  MOV R13, 0x2 ;  /* 0x00000002000d7802 */ /* 0x000fe20000000f00 */
[----:B------:R-:W-:Y:S02]  /*0030*/  ULDC.64 UR4, c[0x0][0x118] ;  /* 0x0000460000047ab9 */ /* 0x000fe40000000a00 */
[----:B------:R-:W1:Y:S01]  /*0040*/  S2R R3, SR_CTAID.X ;  /* 0x0000000000037919 */ /* 0x000e620000002500 */
[----:B0-----:R-:W-:-:S05]  /*0050*/  LOP3.LUT R0, R12, 0xff, RZ, 0xc0, !PT ;  /* 0x000000ff0c007812 */ /* 0x001fca00078ec0ff */
[----:B-1----:R-:W-:-:S04]  /*0060*/  IMAD R0, R3, 0x100, R0 ;  /* 0x0000010003007824 */ /* 0x002fc800078e0200 */
[----:B------:R-:W-:-:S05]  /*0070*/  IMAD.HI R2, R0, 0x2aaaaaab, RZ ;  /* 0x2aaaaaab00027827 */ /* 0x000fca00078e02ff */
[----:B------:R-:W-:-:S04]  /*0080*/  SHF.R.U32.HI R3, RZ, 0x1f, R2 ;  /* 0x0000001fff037819 */ /* 0x000fc80000011602 */
[----:B------:R-:W-:-:S05]  /*0090*/  LEA.HI.SX32 R9, R2, R3, 0x17 ;  /* 0x0000000302097211 */ /* 0x000fca00078fbaff */
[----:B------:R-:W-:-:S04]  /*00a0*/  IMAD.WIDE R4, R9, R13, c[0x0][0x168] ;  /* 0x00005a0009047625 */ /* 0x000fc800078e020d */
[C---:B------:R-:W-:Y:S02]  /*00b0*/  IMAD.WIDE R6, R9.reuse, R13, c[0x0][0x170] ;  /* 0x00005c0009067625 */ /* 0x040fe400078e020d */
[----:B------:R-:W2:Y:S04]  /*00c0*/  LDG.E.EL.U16 R4, [R4.64] ;  /* 0x0000000404047981 */ /* 0x000ea8000c2e1500 */
[----:B------:R-:W3:Y:S01]  /*00d0*/  LDG.E.EL.U16 R6, [R6.64] ;  /* 0x0000000406067981 */ /* 0x000ee2000c2e1500 */
[----:B------:R-:W-:Y:S02]  /*00e0*/  IMAD.MOV.U32 R3, RZ, RZ, 0x4 ;  /* 0x00000004ff037424 */ /* 0x000fe400078e00ff */
[----:B------:R-:W-:Y:S02]  /*00f0*/  IMAD R10, R9, -0xc00, R0 ;  /* 0xfffff400090a7824 */ /* 0x000fe400078e0200 */
[----:B------:R-:W-:-:S04]  /*0100*/  IMAD.WIDE R2, R0, R3, c[0x0][0x160] ;  /* 0x0000580000027625 */ /* 0x000fc800078e0203 */
[CC--:B------:R-:W-:Y:S02]  /*0110*/  IMAD.WIDE R8, R10.reuse, R13.reuse, c[0x0][0x178] ;  /* 0x00005e000a087625 */ /* 0x0c0fe400078e020d */
[----:B------:R-:W4:Y:S02]  /*0120*/  LDG.E R2, [R2.64] ;  /* 0x0000000402027981 */ /* 0x000f24000c1e1900 */
[----:B------:R-:W-:Y:S02]  /*0130*/  IMAD.WIDE R10, R10, R13, c[0x0][0x180] ;  /* 0x000060000a0a7625 */ /* 0x000fe400078e020d */
[----:B------:R-:W5:Y:S04]  /*0140*/  LDG.E.EL.U16 R8, [R8.64] ;  /* 0x0000000408087981 */ /* 0x000f68000c2e1500 */
[----:B------:R-:W5:Y:S01]  /*0150*/  LDG.E.EL.U16 R10, [R10.64] ;  /* 0x000000040a0a7981 */ /* 0x000f62000c2e1500 */
[----:B--2---:R-:W-:-:S05]  /*0160*/  IMAD.U32 R5, R4, 0x10000, RZ ;  /* 0x0001000004057824 */ /* 0x004fca00078e00ff */
[----:B------:R-:W-:Y:S02]  /*0170*/  FSETP.GE.AND P0, PT, R5, RZ, PT ;  /* 0x000000ff0500720b */ /* 0x000fe40003f06000 */
[----:B---3--:R-:W-:Y:S02]  /*0180*/  SHF.L.U32 R5, R6, 0x10, RZ ;  /* 0x0000001006057819 */ /* 0x008fe400000006ff */
[----:B------:R-:W-:Y:S02]  /*0190*/  SEL R4, R4, RZ, !P0 ;  /* 0x000000ff04047207 */ /* 0x000fe40004000000 */
[----:B------:R-:W-:-:S03]  /*01a0*/  FSETP.GTU.AND P0, PT, R5, RZ, PT ;  /* 0x000000ff0500720b */ /* 0x000fc60003f0c000 */
[----:B------:R-:W-:Y:S01]  /*01b0*/  IMAD.U32 R4, R4, 0x10000, RZ ;  /* 0x0001000004047824 */ /* 0x000fe200078e00ff */
[----:B------:R-:W-:Y:S02]  /*01c0*/  SEL R6, R6, RZ, P0 ;  /* 0x000000ff06067207 */ /* 0x000fe40000000000 */
[----:B----4-:R-:W-:Y:S01]  /*01d0*/  I2FP.F32.S32 R2, R2 ;  /* 0x0000000200027245 */ /* 0x010fe20000201400 */
[----:B------:R-:W-:Y:S01]  /*01e0*/  FADD R4, RZ, -R4 ;  /* 0x80000004ff047221 */ /* 0x000fe20000000000 */
[----:B------:R-:W-:Y:S01]  /*01f0*/  SHF.L.U32 R3, R6, 0x10, RZ ;  /* 0x0000001006037819 */ /* 0x000fe200000006ff */
[----:B-----5:R-:W-:-:S03]  /*0200*/  IMAD.U32 R8, R8, 0x10000, RZ ;  /* 0x0001000008087824 */ /* 0x020fc600078e00ff */
[C---:B------:R-:W-:Y:S02]  /*0210*/  FSETP.GT.AND P0, PT, R4.reuse, R3, PT ;  /* 0x000000030400720b */ /* 0x040fe40003f04000 */
[----:B------:R-:W-:-:S11]  /*0220*/  FSETP.NAN.AND P1, PT, R4, R4, PT ;  /* 0x000000040400720b */ /* 0x000fd60003f28000 */
[----:B------:R-:W-:Y:S02]  /*0230*/  @!P0 FSEL R4, R4, R3, P1 ;  /* 0x0000000304048208 */ /* 0x000fe40000800000 */
[----:B------:R-:W-:-:S03]  /*0240*/  SHF.L.U32 R3, R10, 0x10, RZ ;  /* 0x000000100a037819 */ /* 0x000fc600000006ff */
[----:B------:R-:W-:-:S05]  /*0250*/  FMUL R5, R4, 0.0078740157186985015869 ;  /* 0x3c01020404057820 */ /* 0x000fca0000400000 */
[C---:B------:R-:W-:Y:S02]  /*0260*/  FSETP.GT.AND P0, PT, R5.reuse, 9.9999997473787516356e-06, PT ;  /* 0x3727c5ac0500780b */ /* 0x040fe40003f04000 */
[----:B------:R-:W-:-:S11]  /*0270*/  FSETP.NAN.AND P1, PT, R5, R5, PT ;  /* 0x000000050500720b */ /* 0x000fd60003f28000 */
[----:B------:R-:W-:Y:S02]  /*0280*/  @!P0 FSEL R5, R5, 9.9999997473787516356e-06, P1 ;  /* 0x3727c5ac05058808 */ /* 0x000fe40000800000 */
[----:B------:R-:W-:-:S03]  /*0290*/  LOP3.LUT P0, RZ, R12, 0x100, RZ, 0xc0, !PT ;  /* 0x000001000cff7812 */ /* 0x000fc6000780c0ff */
[----:B------:R-:W-:-:S04]  /*02a0*/  FMUL R2, R2, R5 ;  /* 0x0000000502027220 */ /* 0x000fc80000400000 */
[----:B------:R-:W-:-:S06]  /*02b0*/  FFMA R2, R8, R2, R3 ;  /* 0x0000000208027223 */ /* 0x000fcc0000000003 */
[----:B------:R-:W-:Y:S05]  /*02c0*/  @P0 EXIT ;  /* 0x000000000000094d */ /* 0x000fea0003800000 */
[----:B------:R-:W-:Y:S01]  /*02d0*/  F2FP.BF16.PACK_AB R4, RZ, R2 ;  /* 0x00000002ff04723e */ /* 0x000fe200000010ff */
[----:B------:R-:W-:-:S05]  /*02e0*/  IMAD.WIDE R2, R0, R13, c[0x0][0x188] ;  /* 0x0000620000027625 */ /* 0x000fca00078e020d */
[----:B------:R-:W-:Y:S01]  /*02f0*/  STG.E.U16 [R2.64], R4 ;  /* 0x0000000402007986 */ /* 0x000fe2000c101504 */
[----:B------:R-:W-:Y:S05]  /*0300*/  EXIT ;  /* 0x000000000000794d */ /* 0x000fea0003800000 */
.L_x_0:
[----:B------:R-:W-:-:S00]  /*0310*/  BRA `(.L_x_0) ;  /* 0xfffffff000007947 */ /* 0x000fc0000383ffff */
[----:B------:R-:W-:-:S00]  /*0320*/  NOP ;  /* 0x0000000000007918 */ /* 0x000fc00000000000 */
        /* <DEDUP_REMOVED lines=13> */
.L_x_1:
